//
// Generated by NVIDIA NVVM Compiler
//
// Compiler Build ID: CL-36424714
// Cuda compilation tools, release 13.0, V13.0.88
// Based on NVVM 20.0.0
//

.version 9.0
.target sm_100
.address_size 64

	// .globl	_Z7test_bfiiiPi
.extern .func  (.param .b32 func_retval0) vprintf
(
	.param .b64 vprintf_param_0,
	.param .b64 vprintf_param_1
)
;
.extern .shared .align 16 .b8 bf[];
.global .align 1 .b8 $str[4] = {37, 117, 10};

.visible .entry _Z7test_bfiiiPi(
	.param .u32 _Z7test_bfiiiPi_param_0,
	.param .u32 _Z7test_bfiiiPi_param_1,
	.param .u32 _Z7test_bfiiiPi_param_2,
	.param .u64 .ptr .align 1 _Z7test_bfiiiPi_param_3
)
{
	.local .align 8 .b8 	__local_depot0[8];
	.reg .b64 	%SP;
	.reg .b64 	%SPL;
	.reg .pred 	%p<24>;
	.reg .b16 	%rs<28>;
	.reg .b32 	%r<190>;
	.reg .b32 	%f<29>;
	.reg .b64 	%rd<8>;

	mov.u64 	%SPL, __local_depot0;
	cvta.local.u64 	%SP, %SPL;
	ld.param.u32 	%r40, [_Z7test_bfiiiPi_param_0];
	ld.param.u32 	%r41, [_Z7test_bfiiiPi_param_1];
	ld.param.u32 	%r42, [_Z7test_bfiiiPi_param_2];
	ld.param.u64 	%rd3, [_Z7test_bfiiiPi_param_3];
	cvta.to.global.u64 	%rd1, %rd3;
	shr.s32 	%r43, %r40, 31;
	shr.u32 	%r44, %r43, 27;
	add.s32 	%r45, %r40, %r44;
	shr.s32 	%r1, %r45, 5;
	setp.lt.s32 	%p1, %r40, 32;
	@%p1 bra 	$L__BB0_13;
	add.s32 	%r47, %r1, -1;
	and.b32  	%r2, %r1, 15;
	setp.lt.u32 	%p2, %r47, 15;
	mov.b32 	%r178, 0;
	@%p2 bra 	$L__BB0_4;
	and.b32  	%r178, %r1, 67108848;
	mov.b32 	%r176, 0;
	mov.u32 	%r50, bf;
$L__BB0_3:
	.pragma "nounroll";
	shl.b32 	%r49, %r176, 2;
	add.s32 	%r51, %r50, %r49;
	mov.b32 	%r52, 0;
	st.shared.v4.u32 	[%r51], {%r52, %r52, %r52, %r52};
	st.shared.v4.u32 	[%r51+16], {%r52, %r52, %r52, %r52};
	st.shared.v4.u32 	[%r51+32], {%r52, %r52, %r52, %r52};
	st.shared.v4.u32 	[%r51+48], {%r52, %r52, %r52, %r52};
	add.s32 	%r176, %r176, 16;
	setp.ne.s32 	%p3, %r176, %r178;
	@%p3 bra 	$L__BB0_3;
$L__BB0_4:
	setp.eq.s32 	%p4, %r2, 0;
	@%p4 bra 	$L__BB0_13;
	and.b32  	%r7, %r1, 7;
	setp.lt.u32 	%p5, %r2, 8;
	@%p5 bra 	$L__BB0_7;
	shl.b32 	%r53, %r178, 2;
	mov.u32 	%r54, bf;
	add.s32 	%r55, %r54, %r53;
	mov.b32 	%r56, 0;
	st.shared.u32 	[%r55], %r56;
	st.shared.u32 	[%r55+4], %r56;
	st.shared.u32 	[%r55+8], %r56;
	st.shared.u32 	[%r55+12], %r56;
	st.shared.u32 	[%r55+16], %r56;
	st.shared.u32 	[%r55+20], %r56;
	st.shared.u32 	[%r55+24], %r56;
	st.shared.u32 	[%r55+28], %r56;
	add.s32 	%r178, %r178, 8;
$L__BB0_7:
	setp.eq.s32 	%p6, %r7, 0;
	@%p6 bra 	$L__BB0_13;
	and.b32  	%r10, %r1, 3;
	setp.lt.u32 	%p7, %r7, 4;
	@%p7 bra 	$L__BB0_10;
	shl.b32 	%r57, %r178, 2;
	mov.u32 	%r58, bf;
	add.s32 	%r59, %r58, %r57;
	mov.b32 	%r60, 0;
	st.shared.u32 	[%r59], %r60;
	st.shared.u32 	[%r59+4], %r60;
	st.shared.u32 	[%r59+8], %r60;
	st.shared.u32 	[%r59+12], %r60;
	add.s32 	%r178, %r178, 4;
$L__BB0_10:
	setp.eq.s32 	%p8, %r10, 0;
	@%p8 bra 	$L__BB0_13;
	mov.b32 	%r181, 0;
	mov.u32 	%r63, bf;
$L__BB0_12:
	.pragma "nounroll";
	shl.b32 	%r62, %r178, 2;
	add.s32 	%r64, %r63, %r62;
	mov.b32 	%r65, 0;
	st.shared.u32 	[%r64], %r65;
	add.s32 	%r178, %r178, 1;
	add.s32 	%r181, %r181, 1;
	setp.ne.s32 	%p9, %r181, %r10;
	@%p9 bra 	$L__BB0_12;
$L__BB0_13:
	mov.b32 	%r66, 0;
	st.global.u32 	[%rd1], %r66;
	setp.lt.s32 	%p10, %r42, 1;
	@%p10 bra 	$L__BB0_29;
	add.s32 	%r68, %r40, 1;
	cvt.rn.f32.s32 	%f2, %r68;
	setp.lt.s32 	%p11, %r40, 0;
	mul.f32 	%f3, %f2, 0f4B000000;
	selp.f32 	%f4, %f3, %f2, %p11;
	selp.f32 	%f5, 0fC1B80000, 0f00000000, %p11;
	mov.b32 	%r69, %f4;
	add.s32 	%r70, %r69, -1060439283;
	and.b32  	%r71, %r70, -8388608;
	sub.s32 	%r72, %r69, %r71;
	mov.b32 	%f6, %r72;
	cvt.rn.f32.s32 	%f7, %r71;
	fma.rn.f32 	%f8, %f7, 0f34000000, %f5;
	add.f32 	%f9, %f6, 0fBF800000;
	fma.rn.f32 	%f10, %f9, 0f3DC6B27F, 0fBE2C7F30;
	fma.rn.f32 	%f11, %f10, %f9, 0f3E2FCF2A;
	fma.rn.f32 	%f12, %f11, %f9, 0fBE374E43;
	fma.rn.f32 	%f13, %f12, %f9, 0f3E520BF4;
	fma.rn.f32 	%f14, %f13, %f9, 0fBE763C8B;
	fma.rn.f32 	%f15, %f14, %f9, 0f3E93BF99;
	fma.rn.f32 	%f16, %f15, %f9, 0fBEB8AA49;
	fma.rn.f32 	%f17, %f16, %f9, 0f3EF6384A;
	fma.rn.f32 	%f18, %f17, %f9, 0fBF38AA3B;
	mul.f32 	%f19, %f9, %f18;
	mul.f32 	%f20, %f9, %f19;
	fma.rn.f32 	%f21, %f9, 0f3FB8AA3B, %f20;
	add.f32 	%f22, %f8, %f21;
	setp.gt.u32 	%p12, %r69, 2139095039;
	fma.rn.f32 	%f23, %f4, 0f7F800000, 0f7F800000;
	selp.f32 	%f24, %f23, %f22, %p12;
	setp.eq.f32 	%p13, %f4, 0f00000000;
	selp.f32 	%f25, 0fFF800000, %f24, %p13;
	cvt.rzi.s32.f32 	%r17, %f25;
	mul.lo.s32 	%r73, %r17, %r41;
	cvt.rn.f32.s32 	%f26, %r73;
	mul.f32 	%f27, %f26, 0f3D000000;
	cvt.rpi.f32.f32 	%f1, %f27;
	mov.b32 	%r74, -1;
	shl.b32 	%r75, %r74, %r17;
	not.b32 	%r18, %r75;
	add.u64 	%rd4, %SP, 0;
	add.u64 	%rd2, %SPL, 0;
	mov.b32 	%r182, 0;
	mov.u64 	%rd5, $str;
$L__BB0_15:
	setp.leu.f32 	%p14, %f1, 0f00000000;
	shr.u32 	%r76, %r182, 16;
	xor.b32  	%r77, %r76, %r182;
	mul.lo.s32 	%r78, %r77, -2048144789;
	shr.u32 	%r79, %r78, 13;
	xor.b32  	%r80, %r79, %r78;
	mul.lo.s32 	%r81, %r80, -1028477387;
	shr.u32 	%r82, %r81, 16;
	xor.b32  	%r83, %r82, %r81;
	st.local.u32 	[%rd2], %r83;
	cvta.global.u64 	%rd6, %rd5;
	{ // callseq 0, 0
	.param .b64 param0;
	st.param.b64 	[param0], %rd6;
	.param .b64 param1;
	st.param.b64 	[param1], %rd4;
	.param .b32 retval0;
	call.uni (retval0), 
	vprintf, 
	(
	param0, 
	param1
	);
	ld.param.b32 	%r84, [retval0];
	} // callseq 0
	mul.lo.s32 	%r86, %r80, -775183833;
	shr.u32 	%r87, %r86, 13;
	xor.b32  	%r88, %r87, %r86;
	mul.lo.s32 	%r20, %r88, -1028477387;
	@%p14 bra 	$L__BB0_27;
	div.s32 	%r21, 32, %r17;
	and.b32  	%r22, %r21, 3;
	and.b32  	%r90, %r21, 2147483644;
	neg.s32 	%r23, %r90;
	shr.u32 	%r91, %r20, 16;
	xor.b32  	%r189, %r91, %r20;
	mov.b16 	%rs27, 1;
	mov.b32 	%r183, 0;
$L__BB0_17:
	setp.lt.s32 	%p15, %r21, 1;
	mul.lo.s32 	%r92, %r183, -862048943;
	mul.lo.s32 	%r93, %r183, 380141568;
	shr.u32 	%r94, %r92, 17;
	or.b32  	%r95, %r94, %r93;
	mul.lo.s32 	%r96, %r95, 461845907;
	xor.b32  	%r97, %r96, %r189;
	shf.l.wrap.b32 	%r98, %r97, %r97, 13;
	mad.lo.s32 	%r189, %r98, 5, -430675100;
	@%p15 bra 	$L__BB0_25;
	setp.lt.u32 	%p16, %r21, 4;
	@%p16 bra 	$L__BB0_21;
	mov.u32 	%r185, %r23;
$L__BB0_20:
	and.b32  	%r100, %r189, %r18;
	and.b32  	%r101, %r100, 31;
	shr.u32 	%r102, %r189, %r17;
	shr.u32 	%r103, %r100, 3;
	and.b32  	%r104, %r103, 268435452;
	mov.u32 	%r105, bf;
	add.s32 	%r106, %r105, %r104;
	ld.shared.u32 	%r107, [%r106];
	shr.u32 	%r108, %r107, %r101;
	cvt.u16.u32 	%rs12, %r108;
	and.b16  	%rs13, %rs27, %rs12;
	mov.b32 	%r109, 1;
	shl.b32 	%r110, %r109, %r101;
	or.b32  	%r111, %r107, %r110;
	st.shared.u32 	[%r106], %r111;
	and.b32  	%r112, %r102, %r18;
	and.b32  	%r113, %r112, 31;
	shr.u32 	%r114, %r102, %r17;
	shr.u32 	%r115, %r112, 3;
	and.b32  	%r116, %r115, 268435452;
	add.s32 	%r117, %r105, %r116;
	ld.shared.u32 	%r118, [%r117];
	shr.u32 	%r119, %r118, %r113;
	cvt.u16.u32 	%rs14, %r119;
	and.b16  	%rs15, %rs13, %rs14;
	shl.b32 	%r120, %r109, %r113;
	or.b32  	%r121, %r118, %r120;
	st.shared.u32 	[%r117], %r121;
	and.b32  	%r122, %r114, %r18;
	and.b32  	%r123, %r122, 31;
	shr.u32 	%r124, %r114, %r17;
	shr.u32 	%r125, %r122, 3;
	and.b32  	%r126, %r125, 268435452;
	add.s32 	%r127, %r105, %r126;
	ld.shared.u32 	%r128, [%r127];
	shr.u32 	%r129, %r128, %r123;
	cvt.u16.u32 	%rs16, %r129;
	and.b16  	%rs17, %rs15, %rs16;
	shl.b32 	%r130, %r109, %r123;
	or.b32  	%r131, %r128, %r130;
	st.shared.u32 	[%r127], %r131;
	and.b32  	%r132, %r124, %r18;
	and.b32  	%r133, %r132, 31;
	shr.u32 	%r189, %r124, %r17;
	shr.u32 	%r134, %r132, 3;
	and.b32  	%r135, %r134, 268435452;
	add.s32 	%r136, %r105, %r135;
	ld.shared.u32 	%r137, [%r136];
	shr.u32 	%r138, %r137, %r133;
	cvt.u16.u32 	%rs18, %r138;
	and.b16  	%rs27, %rs17, %rs18;
	shl.b32 	%r139, %r109, %r133;
	or.b32  	%r140, %r137, %r139;
	st.shared.u32 	[%r136], %r140;
	add.s32 	%r185, %r185, 4;
	setp.ne.s32 	%p17, %r185, 0;
	@%p17 bra 	$L__BB0_20;
$L__BB0_21:
	setp.eq.s32 	%p18, %r22, 0;
	@%p18 bra 	$L__BB0_25;
	setp.eq.s32 	%p19, %r22, 1;
	and.b32  	%r141, %r189, %r18;
	and.b32  	%r142, %r141, 31;
	shr.u32 	%r189, %r189, %r17;
	shr.u32 	%r143, %r141, 3;
	and.b32  	%r144, %r143, 268435452;
	mov.u32 	%r145, bf;
	add.s32 	%r146, %r145, %r144;
	ld.shared.u32 	%r147, [%r146];
	shr.u32 	%r148, %r147, %r142;
	cvt.u16.u32 	%rs19, %r148;
	and.b16  	%rs27, %rs27, %rs19;
	mov.b32 	%r149, 1;
	shl.b32 	%r150, %r149, %r142;
	or.b32  	%r151, %r147, %r150;
	st.shared.u32 	[%r146], %r151;
	@%p19 bra 	$L__BB0_25;
	setp.eq.s32 	%p20, %r22, 2;
	and.b32  	%r152, %r189, %r18;
	and.b32  	%r153, %r152, 31;
	shr.u32 	%r189, %r189, %r17;
	shr.u32 	%r154, %r152, 3;
	and.b32  	%r155, %r154, 268435452;
	add.s32 	%r157, %r145, %r155;
	ld.shared.u32 	%r158, [%r157];
	shr.u32 	%r159, %r158, %r153;
	cvt.u16.u32 	%rs20, %r159;
	and.b16  	%rs27, %rs27, %rs20;
	mov.b32 	%r160, 1;
	shl.b32 	%r161, %r160, %r153;
	or.b32  	%r162, %r158, %r161;
	st.shared.u32 	[%r157], %r162;
	@%p20 bra 	$L__BB0_25;
	and.b32  	%r163, %r189, %r18;
	and.b32  	%r164, %r163, 31;
	shr.u32 	%r189, %r189, %r17;
	shr.u32 	%r165, %r163, 3;
	and.b32  	%r166, %r165, 268435452;
	add.s32 	%r168, %r145, %r166;
	ld.shared.u32 	%r169, [%r168];
	shr.u32 	%r170, %r169, %r164;
	cvt.u16.u32 	%rs21, %r170;
	and.b16  	%rs27, %rs27, %rs21;
	mov.b32 	%r171, 1;
	shl.b32 	%r172, %r171, %r164;
	or.b32  	%r173, %r169, %r172;
	st.shared.u32 	[%r168], %r173;
$L__BB0_25:
	add.s32 	%r183, %r183, 1;
	cvt.rn.f32.u32 	%f28, %r183;
	setp.gt.f32 	%p21, %f1, %f28;
	@%p21 bra 	$L__BB0_17;
	and.b16  	%rs22, %rs27, 255;
	setp.eq.s16 	%p22, %rs22, 0;
	@%p22 bra 	$L__BB0_28;
$L__BB0_27:
	ld.global.u32 	%r174, [%rd1];
	add.s32 	%r175, %r174, 1;
	st.global.u32 	[%rd1], %r175;
$L__BB0_28:
	add.s32 	%r182, %r182, 1;
	setp.ne.s32 	%p23, %r182, %r42;
	@%p23 bra 	$L__BB0_15;
$L__BB0_29:
	ret;

}


// ===== COMPILED SASS (sm_100) =====

	.target	sm_100

	.elftype	@"ET_EXEC"


//--------------------- .note.nv.tkinfo           --------------------------
	.section	.note.nv.tkinfo,"",@"SHT_NOTE"
	.sectionflags	@"SHF_NOTE_NV_TKINFO"
	.tkinfo
        /*0018*/ 	.word	0x00000002
        /*0030*/ 	.string	""
        /*0030*/ 	.string	"ptxas"
        /*0030*/ 	.string	"Cuda compilation tools, release 13.0, V13.0.88"
        /*0030*/ 	.string	"Build cuda_13.0.r13.0/compiler.36424714_0"
        /*0030*/ 	.string	"-arch sm_100 -m 64 "



//--------------------- .note.nv.cuinfo           --------------------------
	.section	.note.nv.cuinfo,"",@"SHT_NOTE"
	.sectionflags	@"SHF_NOTE_NV_CUINFO"
        /*0018*/ 	.short	0x0002
        /*001a*/ 	.short	0x0064
        /*001c*/ 	.short	0x0082
	.zero		2


//--------------------- .nv.info                  --------------------------
	.section	.nv.info,"",@"SHT_CUDA_INFO"
	.align	4


	//----- nvinfo : EIATTR_REGCOUNT
	.align		4
        /*0000*/ 	.byte	0x04, 0x2f
        /*0002*/ 	.short	(.L_2 - .L_1)
	.align		4
.L_1:
        /*0004*/ 	.word	index@(_Z7test_bfiiiPi)
        /*0008*/ 	.word	0x0000001f


	//----- nvinfo : EIATTR_FRAME_SIZE
	.align		4
.L_2:
        /*000c*/ 	.byte	0x04, 0x11
        /*000e*/ 	.short	(.L_4 - .L_3)
	.align		4
.L_3:
        /*0010*/ 	.word	index@(_Z7test_bfiiiPi)
        /*0014*/ 	.word	0x00000008


	//----- nvinfo : EIATTR_MIN_STACK_SIZE
	.align		4
.L_4:
        /*0018*/ 	.byte	0x04, 0x12
        /*001a*/ 	.short	(.L_6 - .L_5)
	.align		4
.L_5:
        /*001c*/ 	.word	index@(_Z7test_bfiiiPi)
        /*0020*/ 	.word	0x00000008
.L_6:


//--------------------- .nv.compat                --------------------------
	.section	.nv.compat,"",@"SHT_CUDA_COMPAT_INFO"
	.align	4
        /*0000*/ 	.byte	0x02, 0x09, 0x00, 0x00, 0x02, 0x02, 0x01, 0x00, 0x02, 0x05, 0x05, 0x00, 0x03, 0x07, 0x01, 0x01
        /*0010*/ 	.byte	0x02, 0x03, 0x00, 0x00, 0x02, 0x06, 0x01, 0x00, 0x04, 0x0b, 0x08, 0x00, 0x09, 0x00, 0x00, 0x00
        /*0020*/ 	.byte	0x00, 0x00, 0x00, 0x00


//--------------------- .nv.info._Z7test_bfiiiPi  --------------------------
	.section	.nv.info._Z7test_bfiiiPi,"",@"SHT_CUDA_INFO"
	.sectionflags	@""
	.align	4


	//----- nvinfo : EIATTR_CUDA_API_VERSION
	.align		4
        /*0000*/ 	.byte	0x04, 0x37
        /*0002*/ 	.short	(.L_8 - .L_7)
.L_7:
        /*0004*/ 	.word	0x00000082


	//----- nvinfo : EIATTR_KPARAM_INFO
	.align		4
.L_8:
        /*0008*/ 	.byte	0x04, 0x17
        /*000a*/ 	.short	(.L_10 - .L_9)
.L_9:
        /*000c*/ 	.word	0x00000000
        /*0010*/ 	.short	0x0003
        /*0012*/ 	.short	0x0010
        /*0014*/ 	.byte	0x00, 0xf5, 0x21, 0x00


	//----- nvinfo : EIATTR_KPARAM_INFO
	.align		4
.L_10:
        /*0018*/ 	.byte	0x04, 0x17
        /*001a*/ 	.short	(.L_12 - .L_11)
.L_11:
        /*001c*/ 	.word	0x00000000
        /*0020*/ 	.short	0x0002
        /*0022*/ 	.short	0x0008
        /*0024*/ 	.byte	0x00, 0xf0, 0x11, 0x00


	//----- nvinfo : EIATTR_KPARAM_INFO
	.align		4
.L_12:
        /*0028*/ 	.byte	0x04, 0x17
        /*002a*/ 	.short	(.L_14 - .L_13)
.L_13:
        /*002c*/ 	.word	0x00000000
        /*0030*/ 	.short	0x0001
        /*0032*/ 	.short	0x0004
        /*0034*/ 	.byte	0x00, 0xf0, 0x11, 0x00


	//----- nvinfo : EIATTR_KPARAM_INFO
	.align		4
.L_14:
        /*0038*/ 	.byte	0x04, 0x17
        /*003a*/ 	.short	(.L_16 - .L_15)
.L_15:
        /*003c*/ 	.word	0x00000000
        /*0040*/ 	.short	0x0000
        /*0042*/ 	.short	0x0000
        /*0044*/ 	.byte	0x00, 0xf0, 0x11, 0x00


	//----- nvinfo : EIATTR_SPARSE_MMA_MASK
	.align		4
.L_16:
        /*0048*/ 	.byte	0x03, 0x50
        /*004a*/ 	.short	0x0000


	//----- nvinfo : EIATTR_MAXREG_COUNT
	.align		4
        /*004c*/ 	.byte	0x03, 0x1b
        /*004e*/ 	.short	0x00ff


	//----- nvinfo : EIATTR_EXTERNS
	.align		4
        /*0050*/ 	.byte	0x04, 0x0f
        /*0052*/ 	.short	(.L_18 - .L_17)


	//   ....[0]....
	.align		4
.L_17:
        /*0054*/ 	.word	index@(vprintf)


	//----- nvinfo : EIATTR_MERCURY_ISA_VERSION
	.align		4
.L_18:
        /*0058*/ 	.byte	0x03, 0x5f
        /*005a*/ 	.short	0x0101


	//----- nvinfo : EIATTR_VRC_CTA_INIT_COUNT
	.align		4
        /*005c*/ 	.byte	0x02, 0x4a
	.zero		1
	.zero		1


	//----- nvinfo : EIATTR_SYSCALL_OFFSETS
	.align		4
        /*0060*/ 	.byte	0x04, 0x46
        /*0062*/ 	.short	(.L_20 - .L_19)


	//   ....[0]....
.L_19:
        /*0064*/ 	.word	0x000008e0


	//----- nvinfo : EIATTR_EXIT_INSTR_OFFSETS
	.align		4
.L_20:
        /*0068*/ 	.byte	0x04, 0x1c
        /*006a*/ 	.short	(.L_22 - .L_21)


	//   ....[0]....
.L_21:
        /*006c*/ 	.word	0x000004f0


	//   ....[1]....
        /*0070*/ 	.word	0x00001330


	//----- nvinfo : EIATTR_CRS_STACK_SIZE
	.align		4
.L_22:
        /*0074*/ 	.byte	0x04, 0x1e
        /*0076*/ 	.short	(.L_24 - .L_23)
.L_23:
        /*0078*/ 	.word	0x00000000


	//----- nvinfo : EIATTR_CBANK_PARAM_SIZE
	.align		4
.L_24:
        /*007c*/ 	.byte	0x03, 0x19
        /*007e*/ 	.short	0x0018


	//----- nvinfo : EIATTR_PARAM_CBANK
	.align		4
        /*0080*/ 	.byte	0x04, 0x0a
        /*0082*/ 	.short	(.L_26 - .L_25)
	.align		4
.L_25:
        /*0084*/ 	.word	index@(.nv.constant0._Z7test_bfiiiPi)
        /*0088*/ 	.short	0x0380
        /*008a*/ 	.short	0x0018


	//----- nvinfo : EIATTR_SW_WAR
	.align		4
.L_26:
        /*008c*/ 	.byte	0x04, 0x36
        /*008e*/ 	.short	(.L_28 - .L_27)
.L_27:
        /*0090*/ 	.word	0x00000008
.L_28:


//--------------------- .nv.callgraph             --------------------------
	.section	.nv.callgraph,"",@"SHT_CUDA_CALLGRAPH"
	.align	4
	.sectionentsize	8
	.align		4
        /*0000*/ 	.word	0x00000000
	.align		4
        /*0004*/ 	.word	0xffffffff
	.align		4
        /*0008*/ 	.word	index@(_Z7test_bfiiiPi)
	.align		4
        /*000c*/ 	.word	index@(vprintf)
	.align		4
        /*0010*/ 	.word	0x00000000
	.align		4
        /*0014*/ 	.word	0xfffffffe
	.align		4
        /*0018*/ 	.word	0x00000000
	.align		4
        /*001c*/ 	.word	0xfffffffd
	.align		4
        /*0020*/ 	.word	0x00000000
	.align		4
        /*0024*/ 	.word	0xfffffffc


//--------------------- .nv.constant4             --------------------------
	.section	.nv.constant4,"a",@progbits
	.align	8
	.align		8
.nv.constant4:
        /*0000*/ 	.dword	vprintf
	.align		8
        /*0008*/ 	.dword	$str


//--------------------- .text._Z7test_bfiiiPi     --------------------------
	.section	.text._Z7test_bfiiiPi,"ax",@progbits
	.align	128
        .global         _Z7test_bfiiiPi
        .type           _Z7test_bfiiiPi,@function
        .size           _Z7test_bfiiiPi,(.L_x_17 - _Z7test_bfiiiPi)
        .other          _Z7test_bfiiiPi,@"STO_CUDA_ENTRY STV_DEFAULT"
_Z7test_bfiiiPi:
.text._Z7test_bfiiiPi:
[----:B------:R-:W0:Y:S01]  /*0000*/  LDC R1, c[0x0][0x37c] ;  /* 0x0000df00ff017b82 */ /* 0x000e220000000800 */
[----:B------:R-:W1:Y:S01]  /*0010*/  LDCU UR8, c[0x0][0x380] ;  /* 0x00007000ff0877ac */ /* 0x000e620008000800 */
[----:B0-----:R-:W-:Y:S01]  /*0020*/  VIADD R1, R1, 0xfffffff8 ;  /* 0xfffffff801017836 */ /* 0x001fe20000000000 */
[----:B------:R-:W0:Y:S01]  /*0030*/  LDCU UR5, c[0x0][0x2f8] ;  /* 0x00005f00ff0577ac */ /* 0x000e220008000800 */
[----:B------:R-:W2:Y:S01]  /*0040*/  LDCU UR6, c[0x0][0x2fc] ;  /* 0x00005f80ff0677ac */ /* 0x000ea20008000800 */
[----:B------:R-:W3:Y:S01]  /*0050*/  LDCU.64 UR36, c[0x0][0x358] ;  /* 0x00006b00ff2477ac */ /* 0x000ee20008000a00 */
[----:B-1----:R-:W-:Y:S02]  /*0060*/  UISETP.GE.AND UP0, UPT, UR8, 0x20, UPT ;  /* 0x000000200800788c */ /* 0x002fe4000bf06270 */
[----:B------:R-:W-:Y:S01]  /*0070*/  USHF.R.S32.HI UR4, URZ, 0x1f, UR8 ;  /* 0x0000001fff047899 */ /* 0x000fe20008011408 */
[----:B0-----:R-:W-:-:S03]  /*0080*/  IADD3 R18, P0, PT, R1, UR5, RZ ;  /* 0x0000000501127c10 */ /* 0x001fc6000ff1e0ff */
[----:B------:R-:W-:Y:S02]  /*0090*/  ULEA.HI UR4, UR4, UR8, URZ, 0x5 ;  /* 0x0000000804047291 */ /* 0x000fe4000f8f28ff */
[----:B--2---:R-:W-:Y:S01]  /*00a0*/  IMAD.X R17, RZ, RZ, UR6, P0 ;  /* 0x00000006ff117e24 */ /* 0x004fe200080e06ff */
[----:B---3--:R-:W-:Y:S09]  /*00b0*/  BRA.U !UP0, `(.L_x_0) ;  /* 0x0000000108fc7547 */ /* 0x008ff2000b800000 */
[----:B------:R-:W-:-:S04]  /*00c0*/  USHF.R.S32.HI UR6, URZ, 0x5, UR4 ;  /* 0x00000005ff067899 */ /* 0x000fc80008011404 */
[----:B------:R-:W-:Y:S02]  /*00d0*/  UIADD3 UR4, UPT, UPT, UR6, -0x1, URZ ;  /* 0xffffffff06047890 */ /* 0x000fe4000fffe0ff */
[----:B------:R-:W-:Y:S02]  /*00e0*/  ULOP3.LUT UR9, UR6, 0xf, URZ, 0xc0, !UPT ;  /* 0x0000000f06097892 */ /* 0x000fe4000f8ec0ff */
[----:B------:R-:W-:Y:S02]  /*00f0*/  UISETP.GE.U32.AND UP1, UPT, UR4, 0xf, UPT ;  /* 0x0000000f0400788c */ /* 0x000fe4000bf26070 */
[----:B------:R-:W-:Y:S01]  /*0100*/  UISETP.NE.AND UP0, UPT, UR9, URZ, UPT ;  /* 0x000000ff0900728c */ /* 0x000fe2000bf05270 */
[----:B------:R-:W-:-:S06]  /*0110*/  UMOV UR4, URZ ;  /* 0x000000ff00047c82 */ /* 0x000fcc0008000000 */
[----:B------:R-:W-:Y:S05]  /*0120*/  BRA.U !UP1, `(.L_x_1) ;  /* 0x0000000109347547 */ /* 0x000fea000b800000 */
[----:B------:R-:W0:Y:S01]  /*0130*/  S2UR UR7, SR_CgaCtaId ;  /* 0x00000000000779c3 */ /* 0x000e220000008800 */
[----:B------:R-:W-:Y:S01]  /*0140*/  UMOV UR5, 0x400 ;  /* 0x0000040000057882 */ /* 0x000fe20000000000 */
[----:B------:R-:W-:Y:S02]  /*0150*/  ULOP3.LUT UR4, UR6, 0x3fffff0, URZ, 0xc0, !UPT ;  /* 0x03fffff006047892 */ /* 0x000fe4000f8ec0ff */
[----:B0-----:R-:W-:-:S03]  /*0160*/  ULEA UR7, UR7, UR5, 0x18 ;  /* 0x0000000507077291 */ /* 0x001fc6000f8ec0ff */
[----:B------:R-:W-:-:S09]  /*0170*/  UMOV UR5, URZ ;  /* 0x000000ff00057c82 */ /* 0x000fd20008000000 */
.L_x_2:
[----:B------:R-:W-:Y:S02]  /*0180*/  ULEA UR10, UR5, UR7, 0x2 ;  /* 0x00000007050a7291 */ /* 0x000fe4000f8e10ff */
[----:B------:R-:W-:-:S04]  /*0190*/  UIADD3 UR5, UPT, UPT, UR5, 0x10, URZ ;  /* 0x0000001005057890 */ /* 0x000fc8000fffe0ff */
[----:B------:R-:W-:-:S03]  /*01a0*/  UISETP.NE.AND UP1, UPT, UR5, UR4, UPT ;  /* 0x000000040500728c */ /* 0x000fc6000bf25270 */
[----:B------:R-:W-:Y:S04]  /*01b0*/  STS.128 [UR10], RZ ;  /* 0x000000ffff007988 */ /* 0x000fe80008000c0a */
[----:B------:R-:W-:Y:S04]  /*01c0*/  STS.128 [UR10+0x10], RZ ;  /* 0x000010ffff007988 */ /* 0x000fe80008000c0a */
[----:B------:R-:W-:Y:S04]  /*01d0*/  STS.128 [UR10+0x20], RZ ;  /* 0x000020ffff007988 */ /* 0x000fe80008000c0a */
[----:B------:R-:W-:Y:S01]  /*01e0*/  STS.128 [UR10+0x30], RZ ;  /* 0x000030ffff007988 */ /* 0x000fe20008000c0a */
[----:B------:R-:W-:Y:S05]  /*01f0*/  BRA.U UP1, `(.L_x_2) ;  /* 0xfffffffd01e07547 */ /* 0x000fea000b83ffff */
.L_x_1:
[----:B------:R-:W-:Y:S05]  /*0200*/  BRA.U !UP0, `(.L_x_0) ;  /* 0x0000000108a87547 */ /* 0x000fea000b800000 */
[----:B------:R-:W-:Y:S02]  /*0210*/  UISETP.GE.U32.AND UP0, UPT, UR9, 0x8, UPT ;  /* 0x000000080900788c */ /* 0x000fe4000bf06070 */
[----:B------:R-:W-:-:S04]  /*0220*/  ULOP3.LUT UR10, UR6, 0x7, URZ, 0xc0, !UPT ;  /* 0x00000007060a7892 */ /* 0x000fc8000f8ec0ff */
[----:B------:R-:W-:-:S03]  /*0230*/  UISETP.NE.AND UP1, UPT, UR10, URZ, UPT ;  /* 0x000000ff0a00728c */ /* 0x000fc6000bf25270 */
[----:B------:R-:W-:Y:S08]  /*0240*/  BRA.U !UP0, `(.L_x_3) ;  /* 0x0000000108347547 */ /* 0x000ff0000b800000 */
[----:B------:R-:W0:Y:S01]  /*0250*/  S2UR UR7, SR_CgaCtaId ;  /* 0x00000000000779c3 */ /* 0x000e220000008800 */
[----:B------:R-:W-:Y:S02]  /*0260*/  UMOV UR5, 0x400 ;  /* 0x0000040000057882 */ /* 0x000fe40000000000 */
[----:B0-----:R-:W-:-:S04]  /*0270*/  ULEA UR5, UR7, UR5, 0x18 ;  /* 0x0000000507057291 */ /* 0x001fc8000f8ec0ff */
[----:B------:R-:W-:Y:S02]  /*0280*/  ULEA UR5, UR4, UR5, 0x2 ;  /* 0x0000000504057291 */ /* 0x000fe4000f8e10ff */
[----:B------:R-:W-:-:S07]  /*0290*/  UIADD3 UR4, UPT, UPT, UR4, 0x8, URZ ;  /* 0x0000000804047890 */ /* 0x000fce000fffe0ff */
[----:B------:R-:W-:Y:S04]  /*02a0*/  STS [UR5], RZ ;  /* 0x000000ffff007988 */ /* 0x000fe80008000805 */
[----:B------:R-:W-:Y:S04]  /*02b0*/  STS [UR5+0x4], RZ ;  /* 0x000004ffff007988 */ /* 0x000fe80008000805 */
[----:B------:R-:W-:Y:S04]  /*02c0*/  STS [UR5+0x8], RZ ;  /* 0x000008ffff007988 */ /* 0x000fe80008000805 */
[----:B------:R-:W-:Y:S04]  /*02d0*/  STS [UR5+0xc], RZ ;  /* 0x00000cffff007988 */ /* 0x000fe80008000805 */
[----:B------:R-:W-:Y:S04]  /*02e0*/  STS [UR5+0x10], RZ ;  /* 0x000010ffff007988 */ /* 0x000fe80008000805 */
[----:B------:R-:W-:Y:S04]  /*02f0*/  STS [UR5+0x14], RZ ;  /* 0x000014ffff007988 */ /* 0x000fe80008000805 */
[----:B------:R-:W-:Y:S04]  /*0300*/  STS [UR5+0x18], RZ ;  /* 0x000018ffff007988 */ /* 0x000fe80008000805 */
[----:B------:R-:W-:Y:S01]  /*0310*/  STS [UR5+0x1c], RZ ;  /* 0x00001cffff007988 */ /* 0x000fe20008000805 */
.L_x_3:
        /* <DEDUP_REMOVED lines=13> */
[----:B------:R-:W-:Y:S01]  /*03f0*/  STS [UR5+0xc], RZ ;  /* 0x00000cffff007988 */ /* 0x000fe20008000805 */
.L_x_4:
[----:B------:R-:W-:Y:S05]  /*0400*/  BRA.U !UP1, `(.L_x_0) ;  /* 0x0000000109287547 */ /* 0x000fea000b800000 */
[----:B------:R-:W0:Y:S01]  /*0410*/  S2UR UR7, SR_CgaCtaId ;  /* 0x00000000000779c3 */ /* 0x000e220000008800 */
[----:B------:R-:W-:Y:S02]  /*0420*/  UMOV UR5, 0x400 ;  /* 0x0000040000057882 */ /* 0x000fe40000000000 */
[----:B0-----:R-:W-:-:S03]  /*0430*/  ULEA UR7, UR7, UR5, 0x18 ;  /* 0x0000000507077291 */ /* 0x001fc6000f8ec0ff */
[----:B------:R-:W-:-:S09]  /*0440*/  UMOV UR5, URZ ;  /* 0x000000ff00057c82 */ /* 0x000fd20008000000 */
.L_x_5:
[----:B------:R-:W-:Y:S02]  /*0450*/  ULEA UR9, UR4, UR7, 0x2 ;  /* 0x0000000704097291 */ /* 0x000fe4000f8e10ff */
[----:B------:R-:W-:Y:S02]  /*0460*/  UIADD3 UR5, UPT, UPT, UR5, 0x1, URZ ;  /* 0x0000000105057890 */ /* 0x000fe4000fffe0ff */
[----:B------:R-:W-:Y:S02]  /*0470*/  UIADD3 UR4, UPT, UPT, UR4, 0x1, URZ ;  /* 0x0000000104047890 */ /* 0x000fe4000fffe0ff */
[----:B------:R-:W-:-:S03]  /*0480*/  UISETP.NE.AND UP0, UPT, UR5, UR6, UPT ;  /* 0x000000060500728c */ /* 0x000fc6000bf05270 */
[----:B------:R-:W-:Y:S06]  /*0490*/  STS [UR9], RZ ;  /* 0x000000ffff007988 */ /* 0x000fec0008000809 */
[----:B------:R-:W-:Y:S05]  /*04a0*/  BRA.U UP0, `(.L_x_5) ;  /* 0xfffffffd00e87547 */ /* 0x000fea000b83ffff */
.L_x_0:
[----:B------:R-:W0:Y:S08]  /*04b0*/  LDC R0, c[0x0][0x388] ;  /* 0x0000e200ff007b82 */ /* 0x000e300000000800 */
[----:B------:R-:W1:Y:S01]  /*04c0*/  LDC.64 R2, c[0x0][0x390] ;  /* 0x0000e400ff027b82 */ /* 0x000e620000000a00 */
[----:B0-----:R-:W-:Y:S01]  /*04d0*/  ISETP.GE.AND P0, PT, R0, 0x1, PT ;  /* 0x000000010000780c */ /* 0x001fe20003f06270 */
[----:B-1----:R0:W-:-:S12]  /*04e0*/  STG.E desc[UR36][R2.64], RZ ;  /* 0x000000ff02007986 */ /* 0x0021d8000c101924 */
[----:B------:R-:W-:Y:S05]  /*04f0*/  @!P0 EXIT ;  /* 0x000000000000894d */ /* 0x000fea0003800000 */
[----:B------:R-:W-:Y:S01]  /*0500*/  ISETP.LE.AND P0, PT, RZ, UR8, PT ;  /* 0x00000008ff007c0c */ /* 0x000fe2000bf03270 */
[----:B------:R-:W-:Y:S01]  /*0510*/  UIADD3 UR4, UPT, UPT, UR8, 0x1, URZ ;  /* 0x0000000108047890 */ /* 0x000fe2000fffe0ff */
[----:B------:R-:W-:Y:S02]  /*0520*/  IMAD.MOV.U32 R5, RZ, RZ, 0x3dc6b27f ;  /* 0x3dc6b27fff057424 */ /* 0x000fe400078e00ff */
[----:B------:R-:W-:-:S03]  /*0530*/  IMAD.MOV.U32 R16, RZ, RZ, RZ ;  /* 0x000000ffff107224 */ /* 0x000fc600078e00ff */
[----:B------:R-:W-:-:S05]  /*0540*/  I2FP.F32.S32 R0, UR4 ;  /* 0x0000000400007c45 */ /* 0x000fca0008201400 */
[----:B------:R-:W1:Y:S01]  /*0550*/  LDCU UR4, c[0x0][0x384] ;  /* 0x00007080ff0477ac */ /* 0x000e620008000800 */
[----:B------:R-:W-:-:S04]  /*0560*/  @!P0 FMUL R0, R0, 8388608 ;  /* 0x4b00000000008820 */ /* 0x000fc80000400000 */
[----:B0-----:R-:W-:-:S05]  /*0570*/  VIADD R2, R0, 0xc0cafb0d ;  /* 0xc0cafb0d00027836 */ /* 0x001fca0000000000 */
[----:B------:R-:W-:-:S05]  /*0580*/  LOP3.LUT R3, R2, 0xff800000, RZ, 0xc0, !PT ;  /* 0xff80000002037812 */ /* 0x000fca00078ec0ff */
[----:B------:R-:W-:Y:S01]  /*0590*/  IMAD.IADD R2, R0, 0x1, -R3 ;  /* 0x0000000100027824 */ /* 0x000fe200078e0a03 */
[----:B------:R-:W-:-:S03]  /*05a0*/  I2FP.F32.S32 R3, R3 ;  /* 0x0000000300037245 */ /* 0x000fc60000201400 */
[----:B------:R-:W-:Y:S01]  /*05b0*/  FADD R4, R2, -1 ;  /* 0xbf80000002047421 */ /* 0x000fe20000000000 */
[----:B------:R-:W-:Y:S02]  /*05c0*/  FSEL R2, RZ, -23, P0 ;  /* 0xc1b80000ff027808 */ /* 0x000fe40000000000 */
[----:B------:R-:W-:Y:S01]  /*05d0*/  ISETP.GT.U32.AND P0, PT, R0, 0x7f7fffff, PT ;  /* 0x7f7fffff0000780c */ /* 0x000fe20003f04070 */
[C---:B------:R-:W-:Y:S02]  /*05e0*/  FFMA R5, R4.reuse, R5, -0.16845393180847167969 ;  /* 0xbe2c7f3004057423 */ /* 0x040fe40000000005 */
[----:B------:R-:W-:Y:S01]  /*05f0*/  FFMA R2, R3, 1.1920928955078125e-07, R2 ;  /* 0x3400000003027823 */ /* 0x000fe20000000002 */
[----:B------:R-:W-:Y:S02]  /*0600*/  IMAD.MOV.U32 R3, RZ, RZ, 0x7f800000 ;  /* 0x7f800000ff037424 */ /* 0x000fe400078e00ff */
[----:B------:R-:W-:-:S04]  /*0610*/  FFMA R5, R4, R5, 0.1716887056827545166 ;  /* 0x3e2fcf2a04057423 */ /* 0x000fc80000000005 */
[----:B------:R-:W-:-:S04]  /*0620*/  FFMA R5, R4, R5, -0.17900948226451873779 ;  /* 0xbe374e4304057423 */ /* 0x000fc80000000005 */
[----:B------:R-:W-:-:S04]  /*0630*/  FFMA R5, R4, R5, 0.20512372255325317383 ;  /* 0x3e520bf404057423 */ /* 0x000fc80000000005 */
[----:B------:R-:W-:-:S04]  /*0640*/  FFMA R5, R4, R5, -0.24046532809734344482 ;  /* 0xbe763c8b04057423 */ /* 0x000fc80000000005 */
[----:B------:R-:W-:-:S04]  /*0650*/  FFMA R5, R4, R5, 0.28857114911079406738 ;  /* 0x3e93bf9904057423 */ /* 0x000fc80000000005 */
[----:B------:R-:W-:-:S04]  /*0660*/  FFMA R5, R4, R5, -0.36067417263984680176 ;  /* 0xbeb8aa4904057423 */ /* 0x000fc80000000005 */
[----:B------:R-:W-:-:S04]  /*0670*/  FFMA R5, R4, R5, 0.48089820146560668945 ;  /* 0x3ef6384a04057423 */ /* 0x000fc80000000005 */
[----:B------:R-:W-:-:S04]  /*0680*/  FFMA R5, R4, R5, -0.72134751081466674805 ;  /* 0xbf38aa3b04057423 */ /* 0x000fc80000000005 */
[----:B------:R-:W-:-:S04]  /*0690*/  FMUL R5, R4, R5 ;  /* 0x0000000504057220 */ /* 0x000fc80000400000 */
[----:B------:R-:W-:-:S04]  /*06a0*/  FMUL R5, R4, R5 ;  /* 0x0000000504057220 */ /* 0x000fc80000400000 */
[----:B------:R-:W-:Y:S01]  /*06b0*/  FFMA R5, R4, 1.4426950216293334961, R5 ;  /* 0x3fb8aa3b04057823 */ /* 0x000fe20000000005 */
[----:B------:R-:W-:-:S03]  /*06c0*/  IMAD.MOV.U32 R4, RZ, RZ, -0x1 ;  /* 0xffffffffff047424 */ /* 0x000fc600078e00ff */
[----:B------:R-:W-:Y:S01]  /*06d0*/  FADD R2, R2, R5 ;  /* 0x0000000502027221 */ /* 0x000fe20000000000 */
[C---:B------:R-:W-:Y:S01]  /*06e0*/  @P0 FFMA R2, R0.reuse, R3, +INF ;  /* 0x7f80000000020423 */ /* 0x040fe20000000003 */
[----:B------:R-:W-:-:S04]  /*06f0*/  FSETP.NEU.AND P0, PT, R0, RZ, PT ;  /* 0x000000ff0000720b */ /* 0x000fc80003f0d000 */
[----:B------:R-:W-:-:S04]  /*0700*/  FSEL R2, R2, -INF , P0 ;  /* 0xff80000002027808 */ /* 0x000fc80000000000 */
[----:B------:R-:W1:Y:S02]  /*0710*/  F2I.TRUNC.NTZ R23, R2 ;  /* 0x0000000200177305 */ /* 0x000e64000020f100 */
[----:B-1----:R-:W-:Y:S01]  /*0720*/  IMAD R0, R23, UR4, RZ ;  /* 0x0000000417007c24 */ /* 0x002fe2000f8e02ff */
[----:B------:R-:W-:-:S04]  /*0730*/  SHF.L.U32 R19, R4, R23, RZ ;  /* 0x0000001704137219 */ /* 0x000fc800000006ff */
[----:B------:R-:W-:-:S05]  /*0740*/  I2FP.F32.S32 R0, R0 ;  /* 0x0000000000007245 */ /* 0x000fca0000201400 */
[----:B------:R-:W-:-:S04]  /*0750*/  FMUL R0, R0, 0.03125 ;  /* 0x3d00000000007820 */ /* 0x000fc80000400000 */
[----:B------:R0:W1:Y:S03]  /*0760*/  FRND.CEIL R22, R0 ;  /* 0x0000000000167307 */ /* 0x0000660000209000 */
.L_x_15:
[----:B----4-:R-:W-:Y:S01]  /*0770*/  SHF.R.U32.HI R3, RZ, 0x10, R16 ;  /* 0x00000010ff037819 */ /* 0x010fe20000011610 */
[----:B--2---:R-:W2:Y:S01]  /*0780*/  LDCU UR6, c[0x0][0x388] ;  /* 0x00007100ff0677ac */ /* 0x004ea20008000800 */
[----:B------:R-:W-:Y:S01]  /*0790*/  MOV R2, 0x0 ;  /* 0x0000000000027802 */ /* 0x000fe20000000f00 */
[----:B-1----:R-:W-:Y:S01]  /*07a0*/  IMAD.MOV.U32 R6, RZ, RZ, R18 ;  /* 0x000000ffff067224 */ /* 0x002fe200078e0012 */
[----:B------:R-:W-:Y:S01]  /*07b0*/  LOP3.LUT R3, R3, R16, RZ, 0x3c, !PT ;  /* 0x0000001003037212 */ /* 0x000fe200078e3cff */
[----:B---3--:R-:W3:Y:S01]  /*07c0*/  LDCU.64 UR4, c[0x4][0x8] ;  /* 0x01000100ff0477ac */ /* 0x008ee20008000a00 */
[----:B------:R-:W-:Y:S01]  /*07d0*/  VIADD R16, R16, 0x1 ;  /* 0x0000000110107836 */ /* 0x000fe20000000000 */
[----:B-1----:R-:W-:Y:S01]  /*07e0*/  FSETP.GT.AND P1, PT, R22, RZ, PT ;  /* 0x000000ff1600720b */ /* 0x002fe20003f24000 */
[----:B------:R-:W-:Y:S02]  /*07f0*/  IMAD.MOV.U32 R7, RZ, RZ, R17 ;  /* 0x000000ffff077224 */ /* 0x000fe400078e0011 */
[----:B------:R-:W-:-:S05]  /*0800*/  IMAD R3, R3, -0x7a143595, RZ ;  /* 0x85ebca6b03037824 */ /* 0x000fca00078e02ff */
[----:B------:R-:W-:-:S04]  /*0810*/  SHF.R.U32.HI R24, RZ, 0xd, R3 ;  /* 0x0000000dff187819 */ /* 0x000fc80000011603 */
[----:B------:R-:W-:Y:S02]  /*0820*/  LOP3.LUT R24, R24, R3, RZ, 0x3c, !PT ;  /* 0x0000000318187212 */ /* 0x000fe400078e3cff */
[----:B--2---:R-:W-:Y:S01]  /*0830*/  ISETP.NE.AND P0, PT, R16, UR6, PT ;  /* 0x0000000610007c0c */ /* 0x004fe2000bf05270 */
[----:B---3--:R-:W-:Y:S02]  /*0840*/  IMAD.U32 R4, RZ, RZ, UR4 ;  /* 0x00000004ff047e24 */ /* 0x008fe4000f8e00ff */
[----:B0-----:R-:W-:Y:S01]  /*0850*/  IMAD R0, R24, -0x3d4d51cb, RZ ;  /* 0xc2b2ae3518007824 */ /* 0x001fe200078e02ff */
[----:B------:R-:W-:Y:S01]  /*0860*/  P2R R25, PR, RZ, 0x1 ;  /* 0x00000001ff197803 */ /* 0x000fe20000000000 */
[----:B------:R-:W-:-:S03]  /*0870*/  IMAD.U32 R5, RZ, RZ, UR5 ;  /* 0x00000005ff057e24 */ /* 0x000fc6000f8e00ff */
[----:B------:R-:W-:-:S04]  /*0880*/  SHF.R.U32.HI R3, RZ, 0x10, R0 ;  /* 0x00000010ff037819 */ /* 0x000fc80000011600 */
[----:B------:R-:W-:Y:S02]  /*0890*/  LOP3.LUT R0, R3, R0, RZ, 0x3c, !PT ;  /* 0x0000000003007212 */ /* 0x000fe400078e3cff */
[----:B------:R-:W0:Y:S03]  /*08a0*/  LDC.64 R2, c[0x4][R2] ;  /* 0x0100000002027b82 */ /* 0x000e260000000a00 */
[----:B------:R1:W-:Y:S02]  /*08b0*/  STL [R1], R0 ;  /* 0x0000000001007387 */ /* 0x0003e40000100800 */
[----:B-1----:R-:W-:-:S07]  /*08c0*/  P2R R0, PR, RZ, 0x2 ;  /* 0x00000002ff007803 */ /* 0x002fce0000000000 */
[----:B------:R-:W-:-:S07]  /*08d0*/  LEPC R20, `(.L_x_6) ;  /* 0x000000001014794e */ /* 0x000fce0000000000 */
[----:B0-----:R-:W-:Y:S05]  /*08e0*/  CALL.ABS.NOINC R2 ;  /* 0x0000000002007343 */ /* 0x001fea0003c00000 */
.L_x_6:
[----:B------:R-:W-:Y:S01]  /*08f0*/  FSETP.GT.AND P6, PT, R22, RZ, PT ;  /* 0x000000ff1600720b */ /* 0x000fe20003fc4000 */
[----:B------:R-:W-:Y:S01]  /*0900*/  IMAD R24, R24, -0x2e345dd9, RZ ;  /* 0xd1cba22718187824 */ /* 0x000fe200078e02ff */
[----:B------:R-:W-:Y:S04]  /*0910*/  BSSY.RECONVERGENT B0, `(.L_x_7) ;  /* 0x000009f000007945 */ /* 0x000fe80003800200 */
[----:B------:R-:W-:-:S04]  /*0920*/  SHF.R.U32.HI R3, RZ, 0xd, R24 ;  /* 0x0000000dff037819 */ /* 0x000fc80000011618 */
[----:B------:R-:W-:-:S03]  /*0930*/  LOP3.LUT R24, R3, R24, RZ, 0x3c, !PT ;  /* 0x0000001803187212 */ /* 0x000fc600078e3cff */
[----:B------:R-:W-:Y:S05]  /*0940*/  @!P6 BRA `(.L_x_8) ;  /* 0x00000008005ce947 */ /* 0x000fea0003800000 */
[-C--:B------:R-:W-:Y:S01]  /*0950*/  IABS R4, R23.reuse ;  /* 0x0000001700047213 */ /* 0x080fe20000000000 */
[----:B------:R-:W-:Y:S01]  /*0960*/  BSSY.RECONVERGENT B1, `(.L_x_9) ;  /* 0x0000093000017945 */ /* 0x000fe20003800200 */
[----:B------:R-:W-:Y:S02]  /*0970*/  IABS R6, R23 ;  /* 0x0000001700067213 */ /* 0x000fe40000000000 */
[----:B------:R-:W0:Y:S08]  /*0980*/  I2F.RP R0, R4 ;  /* 0x0000000400007306 */ /* 0x000e300000209400 */
[----:B0-----:R-:W0:Y:S02]  /*0990*/  MUFU.RCP R0, R0 ;  /* 0x0000000000007308 */ /* 0x001e240000001000 */
[----:B0-----:R-:W-:-:S06]  /*09a0*/  VIADD R2, R0, 0xffffffe ;  /* 0x0ffffffe00027836 */ /* 0x001fcc0000000000 */
[----:B------:R0:W1:Y:S02]  /*09b0*/  F2I.FTZ.U32.TRUNC.NTZ R3, R2 ;  /* 0x0000000200037305 */ /* 0x000064000021f000 */
[----:B0-----:R-:W-:Y:S02]  /*09c0*/  IMAD.MOV.U32 R2, RZ, RZ, RZ ;  /* 0x000000ffff027224 */ /* 0x001fe400078e00ff */
[----:B-1----:R-:W-:-:S04]  /*09d0*/  IMAD.MOV R5, RZ, RZ, -R3 ;  /* 0x000000ffff057224 */ /* 0x002fc800078e0a03 */
[----:B------:R-:W-:-:S04]  /*09e0*/  IMAD R5, R5, R4, RZ ;  /* 0x0000000405057224 */ /* 0x000fc800078e02ff */
[----:B------:R-:W-:Y:S01]  /*09f0*/  IMAD.HI.U32 R3, R3, R5, R2 ;  /* 0x0000000503037227 */ /* 0x000fe200078e0002 */
[----:B------:R-:W-:-:S03]  /*0a00*/  LOP3.LUT R2, R23, 0x20, RZ, 0x3c, !PT ;  /* 0x0000002017027812 */ /* 0x000fc600078e3cff */
[----:B------:R-:W-:Y:S01]  /*0a10*/  IMAD.MOV R5, RZ, RZ, -R6 ;  /* 0x000000ffff057224 */ /* 0x000fe200078e0a06 */
[----:B------:R-:W-:Y:S01]  /*0a20*/  ISETP.GE.AND P1, PT, R2, RZ, PT ;  /* 0x000000ff0200720c */ /* 0x000fe20003f26270 */
[----:B------:R-:W-:-:S04]  /*0a30*/  IMAD.HI.U32 R0, R3, 0x20, RZ ;  /* 0x0000002003007827 */ /* 0x000fc800078e00ff */
[----:B------:R-:W-:Y:S02]  /*0a40*/  IMAD R3, R0, R5, 0x20 ;  /* 0x0000002000037424 */ /* 0x000fe400078e0205 */
[----:B------:R-:W-:-:S03]  /*0a50*/  IMAD.MOV.U32 R2, RZ, RZ, 0x1 ;  /* 0x00000001ff027424 */ /* 0x000fc600078e00ff */
[----:B------:R-:W-:-:S13]  /*0a60*/  ISETP.GT.U32.AND P2, PT, R4, R3, PT ;  /* 0x000000030400720c */ /* 0x000fda0003f44070 */
[----:B------:R-:W-:Y:S02]  /*0a70*/  @!P2 IMAD.IADD R3, R3, 0x1, -R4 ;  /* 0x000000010303a824 */ /* 0x000fe400078e0a04 */
[----:B------:R-:W-:Y:S01]  /*0a80*/  @!P2 VIADD R0, R0, 0x1 ;  /* 0x000000010000a836 */ /* 0x000fe20000000000 */
[----:B------:R-:W-:Y:S02]  /*0a90*/  ISETP.NE.AND P2, PT, R23, RZ, PT ;  /* 0x000000ff1700720c */ /* 0x000fe40003f45270 */
[----:B------:R-:W-:Y:S01]  /*0aa0*/  ISETP.GE.U32.AND P0, PT, R3, R4, PT ;  /* 0x000000040300720c */ /* 0x000fe20003f06070 */
[----:B------:R-:W-:Y:S02]  /*0ab0*/  IMAD R3, R24, -0x3d4d51cb, RZ ;  /* 0xc2b2ae3518037824 */ /* 0x000fe400078e02ff */
[----:B------:R-:W-:-:S03]  /*0ac0*/  IMAD.MOV.U32 R24, RZ, RZ, RZ ;  /* 0x000000ffff187224 */ /* 0x000fc600078e00ff */
[----:B------:R-:W-:-:S04]  /*0ad0*/  SHF.R.U32.HI R14, RZ, 0x10, R3 ;  /* 0x00000010ff0e7819 */ /* 0x000fc80000011603 */
[----:B------:R-:W-:-:S03]  /*0ae0*/  LOP3.LUT R14, R14, R3, RZ, 0x3c, !PT ;  /* 0x000000030e0e7212 */ /* 0x000fc600078e3cff */
[----:B------:R-:W-:-:S04]  /*0af0*/  @P0 VIADD R0, R0, 0x1 ;  /* 0x0000000100000836 */ /* 0x000fc80000000000 */
[----:B------:R-:W-:Y:S01]  /*0b00*/  @!P1 IMAD.MOV R0, RZ, RZ, -R0 ;  /* 0x000000ffff009224 */ /* 0x000fe200078e0a00 */
[----:B------:R-:W-:-:S04]  /*0b10*/  @!P2 LOP3.LUT R0, RZ, R23, RZ, 0x33, !PT ;  /* 0x00000017ff00a212 */ /* 0x000fc800078e33ff */
[C---:B------:R-:W-:Y:S02]  /*0b20*/  LOP3.LUT R3, R0.reuse, 0x7ffffffc, RZ, 0xc0, !PT ;  /* 0x7ffffffc00037812 */ /* 0x040fe400078ec0ff */
[----:B------:R-:W-:-:S03]  /*0b30*/  LOP3.LUT R21, R0, 0x3, RZ, 0xc0, !PT ;  /* 0x0000000300157812 */ /* 0x000fc600078ec0ff */
[----:B------:R-:W-:-:S07]  /*0b40*/  IMAD.MOV R3, RZ, RZ, -R3 ;  /* 0x000000ffff037224 */ /* 0x000fce00078e0a03 */
.L_x_13:
[----:B---3--:R-:W-:Y:S01]  /*0b50*/  IMAD R4, R24, -0x3361d2af, RZ ;  /* 0xcc9e2d5118047824 */ /* 0x008fe200078e02ff */
[----:B------:R-:W-:Y:S01]  /*0b60*/  ISETP.GE.AND P0, PT, R0, 0x1, PT ;  /* 0x000000010000780c */ /* 0x000fe20003f06270 */
[----:B------:R-:W-:-:S05]  /*0b70*/  IMAD R5, R24, 0x16a88000, RZ ;  /* 0x16a8800018057824 */ /* 0x000fca00078e02ff */
[----:B------:R-:W-:-:S05]  /*0b80*/  LEA.HI R4, R4, R5, RZ, 0xf ;  /* 0x0000000504047211 */ /* 0x000fca00078f78ff */
[----:B------:R-:W-:-:S05]  /*0b90*/  IMAD R5, R4, 0x1b873593, RZ ;  /* 0x1b87359304057824 */ /* 0x000fca00078e02ff */
[----:B------:R-:W-:Y:S01]  /*0ba0*/  LOP3.LUT R5, R5, R14, RZ, 0x3c, !PT ;  /* 0x0000000e05057212 */ /* 0x000fe200078e3cff */
[----:B------:R-:W-:-:S03]  /*0bb0*/  IMAD.MOV.U32 R14, RZ, RZ, 0x5 ;  /* 0x00000005ff0e7424 */ /* 0x000fc600078e00ff */
[----:B------:R-:W-:-:S05]  /*0bc0*/  SHF.L.W.U32.HI R5, R5, 0xd, R5 ;  /* 0x0000000d05057819 */ /* 0x000fca0000010e05 */
[----:B------:R-:W-:Y:S01]  /*0bd0*/  IMAD R14, R5, R14, -0x19ab949c ;  /* 0xe6546b64050e7424 */ /* 0x000fe200078e020e */
[----:B012---:R-:W-:Y:S06]  /*0be0*/  @!P0 BRA `(.L_x_10) ;  /* 0x0000000400988947 */ /* 0x007fec0003800000 */
[----:B------:R-:W-:Y:S02]  /*0bf0*/  ISETP.GE.U32.AND P0, PT, R0, 0x4, PT ;  /* 0x000000040000780c */ /* 0x000fe40003f06070 */
[----:B------:R-:W-:-:S11]  /*0c00*/  ISETP.NE.AND P1, PT, R21, RZ, PT ;  /* 0x000000ff1500720c */ /* 0x000fd60003f25270 */
[----:B------:R-:W-:Y:S05]  /*0c10*/  @!P0 BRA `(.L_x_11) ;  /* 0x0000000000e48947 */ /* 0x000fea0003800000 */
[----:B------:R-:W0:Y:S01]  /*0c20*/  S2R R6, SR_CgaCtaId ;  /* 0x0000000000067919 */ /* 0x000e220000008800 */
[----:B------:R-:W-:Y:S01]  /*0c30*/  MOV R5, 0x400 ;  /* 0x0000040000057802 */ /* 0x000fe20000000f00 */
[----:B------:R-:W-:Y:S01]  /*0c40*/  BSSY.RECONVERGENT B2, `(.L_x_11) ;  /* 0x0000036000027945 */ /* 0x000fe20003800200 */
[----:B------:R-:W-:Y:S02]  /*0c50*/  IMAD.MOV.U32 R4, RZ, RZ, R3 ;  /* 0x000000ffff047224 */ /* 0x000fe400078e0003 */
[----:B0-----:R-:W-:-:S07]  /*0c60*/  LEA R5, R6, R5, 0x18 ;  /* 0x0000000506057211 */ /* 0x001fce00078ec0ff */
.L_x_12:
[----:B------:R-:W-:Y:S01]  /*0c70*/  LOP3.LUT R6, R14, R19, RZ, 0x30, !PT ;  /* 0x000000130e067212 */ /* 0x000fe200078e30ff */
[----:B------:R-:W-:Y:S01]  /*0c80*/  IMAD.MOV.U32 R8, RZ, RZ, 0x1 ;  /* 0x00000001ff087424 */ /* 0x000fe200078e00ff */
[----:B------:R-:W-:Y:S01]  /*0c90*/  SHF.R.U32.HI R10, RZ, R23, R14 ;  /* 0x00000017ff0a7219 */ /* 0x000fe2000001160e */
[----:B------:R-:W-:Y:S01]  /*0ca0*/  VIADD R4, R4, 0x4 ;  /* 0x0000000404047836 */ /* 0x000fe20000000000 */
[----:B------:R-:W-:Y:S02]  /*0cb0*/  SHF.R.U32.HI R6, RZ, 0x3, R6 ;  /* 0x00000003ff067819 */ /* 0x000fe40000011606 */
[----:B------:R-:W-:Y:S02]  /*0cc0*/  LOP3.LUT R9, R10, R19, RZ, 0x30, !PT ;  /* 0x000000130a097212 */ /* 0x000fe400078e30ff */
[----:B------:R-:W-:Y:S02]  /*0cd0*/  LOP3.LUT R6, R6, 0xffffffc, RZ, 0xc0, !PT ;  /* 0x0ffffffc06067812 */ /* 0x000fe400078ec0ff */
[----:B------:R-:W-:-:S02]  /*0ce0*/  LOP3.LUT R7, R14, 0x1f, R19, 0x40, !PT ;  /* 0x0000001f0e077812 */ /* 0x000fc400078e4013 */
[----:B------:R-:W-:Y:S01]  /*0cf0*/  SHF.R.U32.HI R11, RZ, 0x3, R9 ;  /* 0x00000003ff0b7819 */ /* 0x000fe20000011609 */
[----:B------:R-:W-:Y:S01]  /*0d00*/  IMAD.IADD R13, R5, 0x1, R6 ;  /* 0x00000001050d7824 */ /* 0x000fe200078e0206 */
[----:B------:R-:W-:Y:S02]  /*0d10*/  SHF.L.U32 R9, R8, R7, RZ ;  /* 0x0000000708097219 */ /* 0x000fe400000006ff */
[----:B------:R-:W-:Y:S02]  /*0d20*/  LOP3.LUT R12, R11, 0xffffffc, RZ, 0xc0, !PT ;  /* 0x0ffffffc0b0c7812 */ /* 0x000fe400078ec0ff */
[----:B0-----:R-:W0:Y:S01]  /*0d30*/  LDS R6, [R13] ;  /* 0x000000000d067984 */ /* 0x001e220000000800 */
[----:B------:R-:W-:Y:S02]  /*0d40*/  ISETP.NE.AND P0, PT, R4, RZ, PT ;  /* 0x000000ff0400720c */ /* 0x000fe40003f05270 */
[----:B------:R-:W-:Y:S01]  /*0d50*/  IMAD.IADD R11, R5, 0x1, R12 ;  /* 0x00000001050b7824 */ /* 0x000fe200078e020c */
[----:B------:R-:W-:-:S02]  /*0d60*/  SHF.R.U32.HI R12, RZ, R23, R10 ;  /* 0x00000017ff0c7219 */ /* 0x000fc4000001160a */
[----:B------:R-:W-:Y:S02]  /*0d70*/  LOP3.LUT R10, R10, 0x1f, R19, 0x40, !PT ;  /* 0x0000001f0a0a7812 */ /* 0x000fe400078e4013 */
[----:B------:R-:W-:Y:S02]  /*0d80*/  LOP3.LUT R15, R12, R19, RZ, 0x30, !PT ;  /* 0x000000130c0f7212 */ /* 0x000fe400078e30ff */
[----:B------:R-:W-:Y:S02]  /*0d90*/  SHF.L.U32 R20, R8, R10, RZ ;  /* 0x0000000a08147219 */ /* 0x000fe400000006ff */
[----:B------:R-:W-:-:S04]  /*0da0*/  SHF.R.U32.HI R15, RZ, 0x3, R15 ;  /* 0x00000003ff0f7819 */ /* 0x000fc8000001160f */
[----:B------:R-:W-:-:S05]  /*0db0*/  LOP3.LUT R26, R15, 0xffffffc, RZ, 0xc0, !PT ;  /* 0x0ffffffc0f1a7812 */ /* 0x000fca00078ec0ff */
[----:B------:R-:W-:Y:S01]  /*0dc0*/  IMAD.IADD R15, R5, 0x1, R26 ;  /* 0x00000001050f7824 */ /* 0x000fe200078e021a */
[----:B0-----:R-:W-:Y:S02]  /*0dd0*/  LOP3.LUT R14, R6, R9, RZ, 0xfc, !PT ;  /* 0x00000009060e7212 */ /* 0x001fe400078efcff */
[----:B------:R-:W-:-:S03]  /*0de0*/  SHF.R.U32.HI R7, RZ, R7, R6 ;  /* 0x00000007ff077219 */ /* 0x000fc60000011606 */
[----:B------:R0:W-:Y:S04]  /*0df0*/  STS [R13], R14 ;  /* 0x0000000e0d007388 */ /* 0x0001e80000000800 */
[----:B------:R-:W1:Y:S01]  /*0e00*/  LDS R9, [R11] ;  /* 0x000000000b097984 */ /* 0x000e620000000800 */
[----:B0-----:R-:W-:Y:S02]  /*0e10*/  SHF.R.U32.HI R14, RZ, R23, R12 ;  /* 0x00000017ff0e7219 */ /* 0x001fe4000001160c */
[----:B------:R-:W-:Y:S02]  /*0e20*/  LOP3.LUT R12, R12, 0x1f, R19, 0x40, !PT ;  /* 0x0000001f0c0c7812 */ /* 0x000fe400078e4013 */
[----:B------:R-:W-:-:S04]  /*0e30*/  LOP3.LUT R26, R14, R19, RZ, 0x30, !PT ;  /* 0x000000130e1a7212 */ /* 0x000fc800078e30ff */
[----:B------:R-:W-:Y:S02]  /*0e40*/  SHF.R.U32.HI R27, RZ, 0x3, R26 ;  /* 0x00000003ff1b7819 */ /* 0x000fe4000001161a */
[----:B------:R-:W-:Y:S02]  /*0e50*/  SHF.L.U32 R26, R8, R12, RZ ;  /* 0x0000000c081a7219 */ /* 0x000fe400000006ff */
[----:B------:R-:W-:-:S05]  /*0e60*/  LOP3.LUT R28, R27, 0xffffffc, RZ, 0xc0, !PT ;  /* 0x0ffffffc1b1c7812 */ /* 0x000fca00078ec0ff */
[----:B------:R-:W-:Y:S01]  /*0e70*/  IMAD.IADD R28, R5, 0x1, R28 ;  /* 0x00000001051c7824 */ /* 0x000fe200078e021c */
[----:B-1----:R-:W-:Y:S02]  /*0e80*/  LOP3.LUT R20, R9, R20, RZ, 0xfc, !PT ;  /* 0x0000001409147212 */ /* 0x002fe400078efcff */
[----:B------:R-:W-:-:S03]  /*0e90*/  SHF.R.U32.HI R9, RZ, R10, R9 ;  /* 0x0000000aff097219 */ /* 0x000fc60000011609 */
[----:B------:R0:W-:Y:S01]  /*0ea0*/  STS [R11], R20 ;  /* 0x000000140b007388 */ /* 0x0001e20000000800 */
[----:B------:R-:W-:-:S03]  /*0eb0*/  LOP3.LUT R7, R9, R2, R7, 0x80, !PT ;  /* 0x0000000209077212 */ /* 0x000fc600078e8007 */
[----:B------:R-:W1:Y:S01]  /*0ec0*/  LDS R13, [R15] ;  /* 0x000000000f0d7984 */ /* 0x000e620000000800 */
[----:B0-----:R-:W-:Y:S02]  /*0ed0*/  LOP3.LUT R11, R14, 0x1f, R19, 0x40, !PT ;  /* 0x0000001f0e0b7812 */ /* 0x001fe400078e4013 */
[----:B------:R-:W-:Y:S02]  /*0ee0*/  SHF.R.U32.HI R14, RZ, R23, R14 ;  /* 0x00000017ff0e7219 */ /* 0x000fe4000001160e */
[----:B------:R-:W-:Y:S02]  /*0ef0*/  SHF.L.U32 R27, R8, R11, RZ ;  /* 0x0000000b081b7219 */ /* 0x000fe400000006ff */
[----:B-1----:R-:W-:Y:S02]  /*0f00*/  LOP3.LUT R26, R13, R26, RZ, 0xfc, !PT ;  /* 0x0000001a0d1a7212 */ /* 0x002fe400078efcff */
[----:B------:R-:W-:-:S03]  /*0f10*/  SHF.R.U32.HI R12, RZ, R12, R13 ;  /* 0x0000000cff0c7219 */ /* 0x000fc6000001160d */
[----:B------:R-:W-:Y:S04]  /*0f20*/  STS [R15], R26 ;  /* 0x0000001a0f007388 */ /* 0x000fe80000000800 */
[----:B------:R-:W0:Y:S02]  /*0f30*/  LDS R20, [R28] ;  /* 0x000000001c147984 */ /* 0x000e240000000800 */
[----:B0-----:R-:W-:Y:S02]  /*0f40*/  LOP3.LUT R27, R20, R27, RZ, 0xfc, !PT ;  /* 0x0000001b141b7212 */ /* 0x001fe400078efcff */
[----:B------:R-:W-:-:S03]  /*0f50*/  SHF.R.U32.HI R11, RZ, R11, R20 ;  /* 0x0000000bff0b7219 */ /* 0x000fc60000011614 */
[----:B------:R0:W-:Y:S01]  /*0f60*/  STS [R28], R27 ;  /* 0x0000001b1c007388 */ /* 0x0001e20000000800 */
[----:B------:R-:W-:-:S04]  /*0f70*/  LOP3.LUT R7, R11, R7, R12, 0x80, !PT ;  /* 0x000000070b077212 */ /* 0x000fc800078e800c */
[----:B------:R-:W-:Y:S01]  /*0f80*/  PRMT R2, R7, 0x7610, R2 ;  /* 0x0000761007027816 */ /* 0x000fe20000000002 */
[----:B------:R-:W-:Y:S06]  /*0f90*/  @P0 BRA `(.L_x_12) ;  /* 0xfffffffc00340947 */ /* 0x000fec000383ffff */
[----:B------:R-:W-:Y:S05]  /*0fa0*/  BSYNC.RECONVERGENT B2 ;  /* 0x0000000000027941 */ /* 0x000fea0003800200 */
.L_x_11:
[----:B------:R-:W-:Y:S05]  /*0fb0*/  @!P1 BRA `(.L_x_10) ;  /* 0x0000000000a49947 */ /* 0x000fea0003800000 */
[----:B------:R-:W1:Y:S01]  /*0fc0*/  S2UR UR5, SR_CgaCtaId ;  /* 0x00000000000579c3 */ /* 0x000e620000008800 */
[C---:B------:R-:W-:Y:S01]  /*0fd0*/  LOP3.LUT R4, R14.reuse, R19, RZ, 0x30, !PT ;  /* 0x000000130e047212 */ /* 0x040fe200078e30ff */
[----:B------:R-:W-:Y:S01]  /*0fe0*/  UMOV UR4, 0x400 ;  /* 0x0000040000047882 */ /* 0x000fe20000000000 */
[----:B------:R-:W-:Y:S02]  /*0ff0*/  LOP3.LUT R5, R14, 0x1f, R19, 0x40, !PT ;  /* 0x0000001f0e057812 */ /* 0x000fe400078e4013 */
[----:B------:R-:W-:Y:S02]  /*1000*/  SHF.R.U32.HI R4, RZ, 0x3, R4 ;  /* 0x00000003ff047819 */ /* 0x000fe40000011604 */
[----:B------:R-:W-:Y:S02]  /*1010*/  ISETP.NE.AND P0, PT, R21, 0x1, PT ;  /* 0x000000011500780c */ /* 0x000fe40003f05270 */
[----:B------:R-:W-:Y:S01]  /*1020*/  LOP3.LUT R6, R4, 0xffffffc, RZ, 0xc0, !PT ;  /* 0x0ffffffc04067812 */ /* 0x000fe200078ec0ff */
[----:B------:R-:W-:Y:S01]  /*1030*/  IMAD.MOV.U32 R4, RZ, RZ, 0x1 ;  /* 0x00000001ff047424 */ /* 0x000fe200078e00ff */
[----:B------:R-:W-:-:S04]  /*1040*/  SHF.R.U32.HI R14, RZ, R23, R14 ;  /* 0x00000017ff0e7219 */ /* 0x000fc8000001160e */
[----:B------:R-:W-:Y:S01]  /*1050*/  SHF.L.U32 R7, R4, R5, RZ ;  /* 0x0000000504077219 */ /* 0x000fe200000006ff */
[----:B-1----:R-:W-:-:S09]  /*1060*/  ULEA UR4, UR5, UR4, 0x18 ;  /* 0x0000000405047291 */ /* 0x002fd2000f8ec0ff */
[----:B------:R-:W1:Y:S02]  /*1070*/  LDS R8, [R6+UR4] ;  /* 0x0000000406087984 */ /* 0x000e640008000800 */
[----:B-1----:R-:W-:Y:S02]  /*1080*/  LOP3.LUT R7, R8, R7, RZ, 0xfc, !PT ;  /* 0x0000000708077212 */ /* 0x002fe400078efcff */
[----:B------:R-:W-:-:S03]  /*1090*/  SHF.R.U32.HI R5, RZ, R5, R8 ;  /* 0x00000005ff057219 */ /* 0x000fc60000011608 */
[----:B------:R1:W-:Y:S01]  /*10a0*/  STS [R6+UR4], R7 ;  /* 0x0000000706007988 */ /* 0x0003e20008000804 */
[----:B------:R-:W-:Y:S01]  /*10b0*/  LOP3.LUT R2, R2, R5, RZ, 0xc0, !PT ;  /* 0x0000000502027212 */ /* 0x000fe200078ec0ff */
[----:B------:R-:W-:Y:S06]  /*10c0*/  @!P0 BRA `(.L_x_10) ;  /* 0x0000000000608947 */ /* 0x000fec0003800000 */
[C---:B------:R-:W-:Y:S02]  /*10d0*/  LOP3.LUT R5, R14.reuse, R19, RZ, 0x30, !PT ;  /* 0x000000130e057212 */ /* 0x040fe400078e30ff */
[----:B-1----:R-:W-:Y:S02]  /*10e0*/  LOP3.LUT R7, R14, 0x1f, R19, 0x40, !PT ;  /* 0x0000001f0e077812 */ /* 0x002fe400078e4013 */
[----:B------:R-:W-:Y:S02]  /*10f0*/  SHF.R.U32.HI R5, RZ, 0x3, R5 ;  /* 0x00000003ff057819 */ /* 0x000fe40000011605 */
[----:B------:R-:W-:Y:S02]  /*1100*/  ISETP.NE.AND P0, PT, R21, 0x2, PT ;  /* 0x000000021500780c */ /* 0x000fe40003f05270 */
[----:B------:R-:W-:Y:S02]  /*1110*/  LOP3.LUT R9, R5, 0xffffffc, RZ, 0xc0, !PT ;  /* 0x0ffffffc05097812 */ /* 0x000fe400078ec0ff */
[----:B------:R-:W-:-:S02]  /*1120*/  SHF.L.U32 R6, R4, R7, RZ ;  /* 0x0000000704067219 */ /* 0x000fc400000006ff */
[----:B------:R-:W-:Y:S01]  /*1130*/  SHF.R.U32.HI R14, RZ, R23, R14 ;  /* 0x00000017ff0e7219 */ /* 0x000fe2000001160e */
[----:B------:R-:W1:Y:S02]  /*1140*/  LDS R5, [R9+UR4] ;  /* 0x0000000409057984 */ /* 0x000e640008000800 */
[----:B-1----:R-:W-:Y:S02]  /*1150*/  LOP3.LUT R6, R5, R6, RZ, 0xfc, !PT ;  /* 0x0000000605067212 */ /* 0x002fe400078efcff */
[----:B------:R-:W-:-:S03]  /*1160*/  SHF.R.U32.HI R5, RZ, R7, R5 ;  /* 0x00000007ff057219 */ /* 0x000fc60000011605 */
[----:B------:R2:W-:Y:S01]  /*1170*/  STS [R9+UR4], R6 ;  /* 0x0000000609007988 */ /* 0x0005e20008000804 */
[----:B------:R-:W-:Y:S01]  /*1180*/  LOP3.LUT R2, R2, R5, RZ, 0xc0, !PT ;  /* 0x0000000502027212 */ /* 0x000fe200078ec0ff */
[----:B------:R-:W-:Y:S06]  /*1190*/  @!P0 BRA `(.L_x_10) ;  /* 0x00000000002c8947 */ /* 0x000fec0003800000 */
[C---:B------:R-:W-:Y:S02]  /*11a0*/  LOP3.LUT R5, R14.reuse, R19, RZ, 0x30, !PT ;  /* 0x000000130e057212 */ /* 0x040fe400078e30ff */
[----:B--2---:R-:W-:Y:S02]  /*11b0*/  LOP3.LUT R6, R14, 0x1f, R19, 0x40, !PT ;  /* 0x0000001f0e067812 */ /* 0x004fe400078e4013 */
[----:B------:R-:W-:Y:S02]  /*11c0*/  SHF.R.U32.HI R5, RZ, 0x3, R5 ;  /* 0x00000003ff057819 */ /* 0x000fe40000011605 */
[----:B------:R-:W-:Y:S02]  /*11d0*/  SHF.L.U32 R4, R4, R6, RZ ;  /* 0x0000000604047219 */ /* 0x000fe400000006ff */
[----:B------:R-:W-:Y:S02]  /*11e0*/  LOP3.LUT R7, R5, 0xffffffc, RZ, 0xc0, !PT ;  /* 0x0ffffffc05077812 */ /* 0x000fe400078ec0ff */
[----:B------:R-:W-:-:S03]  /*11f0*/  SHF.R.U32.HI R14, RZ, R23, R14 ;  /* 0x00000017ff0e7219 */ /* 0x000fc6000001160e */
[----:B------:R-:W1:Y:S02]  /*1200*/  LDS R5, [R7+UR4] ;  /* 0x0000000407057984 */ /* 0x000e640008000800 */
[----:B-1----:R-:W-:Y:S02]  /*1210*/  LOP3.LUT R4, R5, R4, RZ, 0xfc, !PT ;  /* 0x0000000405047212 */ /* 0x002fe400078efcff */
[----:B------:R-:W-:-:S03]  /*1220*/  SHF.R.U32.HI R5, RZ, R6, R5 ;  /* 0x00000006ff057219 */ /* 0x000fc60000011605 */
[----:B------:R3:W-:Y:S01]  /*1230*/  STS [R7+UR4], R4 ;  /* 0x0000000407007988 */ /* 0x0007e20008000804 */
[----:B------:R-:W-:-:S07]  /*1240*/  LOP3.LUT R2, R2, R5, RZ, 0xc0, !PT ;  /* 0x0000000502027212 */ /* 0x000fce00078ec0ff */
.L_x_10:
[----:B------:R-:W-:-:S05]  /*1250*/  VIADD R24, R24, 0x1 ;  /* 0x0000000118187836 */ /* 0x000fca0000000000 */
[----:B------:R-:W-:-:S04]  /*1260*/  I2FP.F32.U32 R5, R24 ;  /* 0x0000001800057245 */ /* 0x000fc80000201000 */
[----:B------:R-:W-:-:S13]  /*1270*/  FSETP.GT.AND P0, PT, R22, R5, PT ;  /* 0x000000051600720b */ /* 0x000fda0003f04000 */
[----:B------:R-:W-:Y:S05]  /*1280*/  @P0 BRA `(.L_x_13) ;  /* 0xfffffff800300947 */ /* 0x000fea000383ffff */
[----:B------:R-:W-:Y:S05]  /*1290*/  BSYNC.RECONVERGENT B1 ;  /* 0x0000000000017941 */ /* 0x000fea0003800200 */
.L_x_9:
[----:B------:R-:W-:-:S13]  /*12a0*/  LOP3.LUT P0, RZ, R2, 0xff, RZ, 0xc0, !PT ;  /* 0x000000ff02ff7812 */ /* 0x000fda000780c0ff */
[----:B------:R-:W-:Y:S05]  /*12b0*/  @!P0 BRA `(.L_x_14) ;  /* 0x0000000000108947 */ /* 0x000fea0003800000 */
.L_x_8:
[----:B------:R-:W4:Y:S02]  /*12c0*/  LDC.64 R2, c[0x0][0x390] ;  /* 0x0000e400ff027b82 */ /* 0x000f240000000a00 */
[----:B----4-:R-:W4:Y:S02]  /*12d0*/  LDG.E R0, desc[UR36][R2.64] ;  /* 0x0000002402007981 */ /* 0x010f24000c1e1900 */
[----:B----4-:R-:W-:-:S05]  /*12e0*/  VIADD R5, R0, 0x1 ;  /* 0x0000000100057836 */ /* 0x010fca0000000000 */
[----:B------:R4:W-:Y:S02]  /*12f0*/  STG.E desc[UR36][R2.64], R5 ;  /* 0x0000000502007986 */ /* 0x0009e4000c101924 */
.L_x_14:
[----:B------:R-:W-:Y:S05]  /*1300*/  BSYNC.RECONVERGENT B0 ;  /* 0x0000000000007941 */ /* 0x000fea0003800200 */
.L_x_7:
[----:B------:R-:W-:-:S13]  /*1310*/  ISETP.NE.AND P0, PT, R25, RZ, PT ;  /* 0x000000ff1900720c */ /* 0x000fda0003f05270 */
[----:B------:R-:W-:Y:S05]  /*1320*/  @P0 BRA `(.L_x_15) ;  /* 0xfffffff400100947 */ /* 0x000fea000383ffff */
[----:B------:R-:W-:Y:S05]  /*1330*/  EXIT ;  /* 0x000000000000794d */ /* 0x000fea0003800000 */
.L_x_16:
[----:B------:R-:W-:-:S00]  /*1340*/  BRA `(.L_x_16) ;  /* 0xfffffffc00fc7947 */ /* 0x000fc0000383ffff */
[----:B------:R-:W-:-:S00]  /*1350*/  NOP ;  /* 0x0000000000007918 */ /* 0x000fc00000000000 */
        /* <DEDUP_REMOVED lines=10> */
.L_x_17:


//--------------------- .nv.global.init           --------------------------
	.section	.nv.global.init,"aw",@progbits
.nv.global.init:
	.type		$str,@object
	.size		$str,(.L_0 - $str)
$str:
        /*0000*/ 	.byte	0x25, 0x75, 0x0a, 0x00
.L_0:


//--------------------- .nv.shared._Z7test_bfiiiPi --------------------------
	.section	.nv.shared._Z7test_bfiiiPi,"aw",@nobits
	.sectionflags	@""
	.align	16
	.zero		1024


//--------------------- .nv.shared.reserved.0     --------------------------
	.section	.nv.shared.reserved.0,"aw",@nobits
	.weak		__nv_reservedSMEM_offset_0_alias
	.size		__nv_reservedSMEM_offset_0_alias, 0, 64
	.other		__nv_reservedSMEM_offset_0_alias,@"STO_CUDA_RESERVED_SHARED STV_DEFAULT"
__nv_reservedSMEM_offset_0_alias:
	.zero		0
	.zero		64


//--------------------- .nv.constant0._Z7test_bfiiiPi --------------------------
	.section	.nv.constant0._Z7test_bfiiiPi,"a",@progbits
	.sectionflags	@""
	.align	4
.nv.constant0._Z7test_bfiiiPi:
	.zero		920


//--------------------- SYMBOLS --------------------------

	.type		.nv.reservedSmem.offset0,@object
	.size		.nv.reservedSmem.offset0,0x4
	.type		.nv.reservedSmem.cap,@object
	.size		.nv.reservedSmem.cap,0x4
	.type		vprintf,@function
